//
// Generated by NVIDIA NVVM Compiler
//
// Compiler Build ID: CL-36424714
// Cuda compilation tools, release 13.0, V13.0.88
// Based on NVVM 20.0.0
//

.version 9.0
.target sm_100
.address_size 64

	// .globl	_Z9setup_rngP17curandStateXORWOWmi
.global .align 4 .b8 precalc_xorwow_matrix[102400];
.global .align 4 .b8 precalc_xorwow_offset_matrix[102400];
.global .align 4 .b8 mrg32k3aM1[2304];
.global .align 4 .b8 mrg32k3aM2[2304];
.global .align 4 .b8 mrg32k3aM1SubSeq[2016];
.global .align 4 .b8 mrg32k3aM2SubSeq[2016];
.global .align 4 .b8 mrg32k3aM1Seq[2304];
.global .align 4 .b8 mrg32k3aM2Seq[2304];
.const .align 8 .b8 __cr_lgamma_table[72];

.visible .entry _Z9setup_rngP17curandStateXORWOWmi(
	.param .u64 .ptr .align 1 _Z9setup_rngP17curandStateXORWOWmi_param_0,
	.param .u64 _Z9setup_rngP17curandStateXORWOWmi_param_1,
	.param .u32 _Z9setup_rngP17curandStateXORWOWmi_param_2
)
{
	.reg .pred 	%p<24>;
	.reg .b32 	%r<419>;
	.reg .b64 	%rd<19>;

	ld.param.u64 	%rd8, [_Z9setup_rngP17curandStateXORWOWmi_param_0];
	ld.param.u64 	%rd9, [_Z9setup_rngP17curandStateXORWOWmi_param_1];
	ld.param.u32 	%r182, [_Z9setup_rngP17curandStateXORWOWmi_param_2];
	cvta.to.global.u64 	%rd10, %rd8;
	mov.u32 	%r183, %tid.x;
	mov.u32 	%r184, %ctaid.x;
	mov.u32 	%r185, %ntid.x;
	mad.lo.s32 	%r186, %r184, %r185, %r183;
	mov.u32 	%r187, %tid.y;
	mov.u32 	%r188, %ctaid.y;
	mov.u32 	%r189, %ntid.y;
	mad.lo.s32 	%r190, %r188, %r189, %r187;
	mad.lo.s32 	%r191, %r182, %r190, %r186;
	cvt.s64.s32 	%rd18, %r191;
	mul.wide.s32 	%rd11, %r191, 48;
	add.s64 	%rd2, %rd10, %rd11;
	cvt.u32.u64 	%r192, %rd9;
	xor.b32  	%r193, %r192, -1429050551;
	mul.lo.s32 	%r194, %r193, 1099087573;
	{ .reg .b32 tmp; mov.b64 {tmp, %r195}, %rd9; }
	xor.b32  	%r196, %r195, -136515619;
	mul.lo.s32 	%r197, %r196, -1703105765;
	add.s32 	%r198, %r194, %r197;
	add.s32 	%r199, %r198, 6615241;
	add.s32 	%r200, %r194, 123456789;
	st.global.v2.u32 	[%rd2], {%r199, %r200};
	xor.b32  	%r201, %r194, 362436069;
	add.s32 	%r202, %r197, 521288629;
	st.global.v2.u32 	[%rd2+8], {%r201, %r202};
	xor.b32  	%r203, %r197, 88675123;
	add.s32 	%r204, %r194, 5783321;
	st.global.v2.u32 	[%rd2+16], {%r203, %r204};
	setp.eq.s32 	%p1, %r191, 0;
	@%p1 bra 	$L__BB0_42;
	mov.b32 	%r325, 0;
$L__BB0_2:
	and.b64  	%rd4, %rd18, 3;
	setp.eq.s64 	%p2, %rd4, 0;
	@%p2 bra 	$L__BB0_41;
	mul.wide.u32 	%rd12, %r325, 3200;
	mov.u64 	%rd13, precalc_xorwow_matrix;
	add.s64 	%rd5, %rd13, %rd12;
	cvt.u32.u64 	%r2, %rd4;
	mov.b32 	%r326, 0;
$L__BB0_4:
	mov.b32 	%r339, 0;
	mov.u32 	%r340, %r339;
	mov.u32 	%r341, %r339;
	mov.u32 	%r342, %r339;
	mov.u32 	%r343, %r339;
	mov.u32 	%r332, %r339;
$L__BB0_5:
	mul.wide.u32 	%rd14, %r332, 4;
	add.s64 	%rd15, %rd2, %rd14;
	ld.global.u32 	%r10, [%rd15+4];
	shl.b32 	%r11, %r332, 5;
	mov.b32 	%r338, 0;
$L__BB0_6:
	.pragma "nounroll";
	shr.u32 	%r209, %r10, %r338;
	and.b32  	%r210, %r209, 1;
	setp.eq.b32 	%p3, %r210, 1;
	not.pred 	%p4, %p3;
	add.s32 	%r211, %r11, %r338;
	mul.lo.s32 	%r212, %r211, 5;
	mul.wide.u32 	%rd16, %r212, 4;
	add.s64 	%rd6, %rd5, %rd16;
	@%p4 bra 	$L__BB0_8;
	ld.global.u32 	%r213, [%rd6];
	xor.b32  	%r343, %r343, %r213;
	ld.global.u32 	%r214, [%rd6+4];
	xor.b32  	%r342, %r342, %r214;
	ld.global.u32 	%r215, [%rd6+8];
	xor.b32  	%r341, %r341, %r215;
	ld.global.u32 	%r216, [%rd6+12];
	xor.b32  	%r340, %r340, %r216;
	ld.global.u32 	%r217, [%rd6+16];
	xor.b32  	%r339, %r339, %r217;
$L__BB0_8:
	and.b32  	%r219, %r209, 2;
	setp.eq.s32 	%p5, %r219, 0;
	@%p5 bra 	$L__BB0_10;
	ld.global.u32 	%r220, [%rd6+20];
	xor.b32  	%r343, %r343, %r220;
	ld.global.u32 	%r221, [%rd6+24];
	xor.b32  	%r342, %r342, %r221;
	ld.global.u32 	%r222, [%rd6+28];
	xor.b32  	%r341, %r341, %r222;
	ld.global.u32 	%r223, [%rd6+32];
	xor.b32  	%r340, %r340, %r223;
	ld.global.u32 	%r224, [%rd6+36];
	xor.b32  	%r339, %r339, %r224;
$L__BB0_10:
	and.b32  	%r226, %r209, 4;
	setp.eq.s32 	%p6, %r226, 0;
	@%p6 bra 	$L__BB0_12;
	ld.global.u32 	%r227, [%rd6+40];
	xor.b32  	%r343, %r343, %r227;
	ld.global.u32 	%r228, [%rd6+44];
	xor.b32  	%r342, %r342, %r228;
	ld.global.u32 	%r229, [%rd6+48];
	xor.b32  	%r341, %r341, %r229;
	ld.global.u32 	%r230, [%rd6+52];
	xor.b32  	%r340, %r340, %r230;
	ld.global.u32 	%r231, [%rd6+56];
	xor.b32  	%r339, %r339, %r231;
$L__BB0_12:
	and.b32  	%r233, %r209, 8;
	setp.eq.s32 	%p7, %r233, 0;
	@%p7 bra 	$L__BB0_14;
	ld.global.u32 	%r234, [%rd6+60];
	xor.b32  	%r343, %r343, %r234;
	ld.global.u32 	%r235, [%rd6+64];
	xor.b32  	%r342, %r342, %r235;
	ld.global.u32 	%r236, [%rd6+68];
	xor.b32  	%r341, %r341, %r236;
	ld.global.u32 	%r237, [%rd6+72];
	xor.b32  	%r340, %r340, %r237;
	ld.global.u32 	%r238, [%rd6+76];
	xor.b32  	%r339, %r339, %r238;
$L__BB0_14:
	and.b32  	%r240, %r209, 16;
	setp.eq.s32 	%p8, %r240, 0;
	@%p8 bra 	$L__BB0_16;
	ld.global.u32 	%r241, [%rd6+80];
	xor.b32  	%r343, %r343, %r241;
	ld.global.u32 	%r242, [%rd6+84];
	xor.b32  	%r342, %r342, %r242;
	ld.global.u32 	%r243, [%rd6+88];
	xor.b32  	%r341, %r341, %r243;
	ld.global.u32 	%r244, [%rd6+92];
	xor.b32  	%r340, %r340, %r244;
	ld.global.u32 	%r245, [%rd6+96];
	xor.b32  	%r339, %r339, %r245;
$L__BB0_16:
	and.b32  	%r247, %r209, 32;
	setp.eq.s32 	%p9, %r247, 0;
	@%p9 bra 	$L__BB0_18;
	ld.global.u32 	%r248, [%rd6+100];
	xor.b32  	%r343, %r343, %r248;
	ld.global.u32 	%r249, [%rd6+104];
	xor.b32  	%r342, %r342, %r249;
	ld.global.u32 	%r250, [%rd6+108];
	xor.b32  	%r341, %r341, %r250;
	ld.global.u32 	%r251, [%rd6+112];
	xor.b32  	%r340, %r340, %r251;
	ld.global.u32 	%r252, [%rd6+116];
	xor.b32  	%r339, %r339, %r252;
$L__BB0_18:
	and.b32  	%r254, %r209, 64;
	setp.eq.s32 	%p10, %r254, 0;
	@%p10 bra 	$L__BB0_20;
	ld.global.u32 	%r255, [%rd6+120];
	xor.b32  	%r343, %r343, %r255;
	ld.global.u32 	%r256, [%rd6+124];
	xor.b32  	%r342, %r342, %r256;
	ld.global.u32 	%r257, [%rd6+128];
	xor.b32  	%r341, %r341, %r257;
	ld.global.u32 	%r258, [%rd6+132];
	xor.b32  	%r340, %r340, %r258;
	ld.global.u32 	%r259, [%rd6+136];
	xor.b32  	%r339, %r339, %r259;
$L__BB0_20:
	and.b32  	%r261, %r209, 128;
	setp.eq.s32 	%p11, %r261, 0;
	@%p11 bra 	$L__BB0_22;
	ld.global.u32 	%r262, [%rd6+140];
	xor.b32  	%r343, %r343, %r262;
	ld.global.u32 	%r263, [%rd6+144];
	xor.b32  	%r342, %r342, %r263;
	ld.global.u32 	%r264, [%rd6+148];
	xor.b32  	%r341, %r341, %r264;
	ld.global.u32 	%r265, [%rd6+152];
	xor.b32  	%r340, %r340, %r265;
	ld.global.u32 	%r266, [%rd6+156];
	xor.b32  	%r339, %r339, %r266;
$L__BB0_22:
	and.b32  	%r268, %r209, 256;
	setp.eq.s32 	%p12, %r268, 0;
	@%p12 bra 	$L__BB0_24;
	ld.global.u32 	%r269, [%rd6+160];
	xor.b32  	%r343, %r343, %r269;
	ld.global.u32 	%r270, [%rd6+164];
	xor.b32  	%r342, %r342, %r270;
	ld.global.u32 	%r271, [%rd6+168];
	xor.b32  	%r341, %r341, %r271;
	ld.global.u32 	%r272, [%rd6+172];
	xor.b32  	%r340, %r340, %r272;
	ld.global.u32 	%r273, [%rd6+176];
	xor.b32  	%r339, %r339, %r273;
$L__BB0_24:
	and.b32  	%r275, %r209, 512;
	setp.eq.s32 	%p13, %r275, 0;
	@%p13 bra 	$L__BB0_26;
	ld.global.u32 	%r276, [%rd6+180];
	xor.b32  	%r343, %r343, %r276;
	ld.global.u32 	%r277, [%rd6+184];
	xor.b32  	%r342, %r342, %r277;
	ld.global.u32 	%r278, [%rd6+188];
	xor.b32  	%r341, %r341, %r278;
	ld.global.u32 	%r279, [%rd6+192];
	xor.b32  	%r340, %r340, %r279;
	ld.global.u32 	%r280, [%rd6+196];
	xor.b32  	%r339, %r339, %r280;
$L__BB0_26:
	and.b32  	%r282, %r209, 1024;
	setp.eq.s32 	%p14, %r282, 0;
	@%p14 bra 	$L__BB0_28;
	ld.global.u32 	%r283, [%rd6+200];
	xor.b32  	%r343, %r343, %r283;
	ld.global.u32 	%r284, [%rd6+204];
	xor.b32  	%r342, %r342, %r284;
	ld.global.u32 	%r285, [%rd6+208];
	xor.b32  	%r341, %r341, %r285;
	ld.global.u32 	%r286, [%rd6+212];
	xor.b32  	%r340, %r340, %r286;
	ld.global.u32 	%r287, [%rd6+216];
	xor.b32  	%r339, %r339, %r287;
$L__BB0_28:
	and.b32  	%r289, %r209, 2048;
	setp.eq.s32 	%p15, %r289, 0;
	@%p15 bra 	$L__BB0_30;
	ld.global.u32 	%r290, [%rd6+220];
	xor.b32  	%r343, %r343, %r290;
	ld.global.u32 	%r291, [%rd6+224];
	xor.b32  	%r342, %r342, %r291;
	ld.global.u32 	%r292, [%rd6+228];
	xor.b32  	%r341, %r341, %r292;
	ld.global.u32 	%r293, [%rd6+232];
	xor.b32  	%r340, %r340, %r293;
	ld.global.u32 	%r294, [%rd6+236];
	xor.b32  	%r339, %r339, %r294;
$L__BB0_30:
	and.b32  	%r296, %r209, 4096;
	setp.eq.s32 	%p16, %r296, 0;
	@%p16 bra 	$L__BB0_32;
	ld.global.u32 	%r297, [%rd6+240];
	xor.b32  	%r343, %r343, %r297;
	ld.global.u32 	%r298, [%rd6+244];
	xor.b32  	%r342, %r342, %r298;
	ld.global.u32 	%r299, [%rd6+248];
	xor.b32  	%r341, %r341, %r299;
	ld.global.u32 	%r300, [%rd6+252];
	xor.b32  	%r340, %r340, %r300;
	ld.global.u32 	%r301, [%rd6+256];
	xor.b32  	%r339, %r339, %r301;
$L__BB0_32:
	and.b32  	%r303, %r209, 8192;
	setp.eq.s32 	%p17, %r303, 0;
	@%p17 bra 	$L__BB0_34;
	ld.global.u32 	%r304, [%rd6+260];
	xor.b32  	%r343, %r343, %r304;
	ld.global.u32 	%r305, [%rd6+264];
	xor.b32  	%r342, %r342, %r305;
	ld.global.u32 	%r306, [%rd6+268];
	xor.b32  	%r341, %r341, %r306;
	ld.global.u32 	%r307, [%rd6+272];
	xor.b32  	%r340, %r340, %r307;
	ld.global.u32 	%r308, [%rd6+276];
	xor.b32  	%r339, %r339, %r308;
$L__BB0_34:
	and.b32  	%r310, %r209, 16384;
	setp.eq.s32 	%p18, %r310, 0;
	@%p18 bra 	$L__BB0_36;
	ld.global.u32 	%r311, [%rd6+280];
	xor.b32  	%r343, %r343, %r311;
	ld.global.u32 	%r312, [%rd6+284];
	xor.b32  	%r342, %r342, %r312;
	ld.global.u32 	%r313, [%rd6+288];
	xor.b32  	%r341, %r341, %r313;
	ld.global.u32 	%r314, [%rd6+292];
	xor.b32  	%r340, %r340, %r314;
	ld.global.u32 	%r315, [%rd6+296];
	xor.b32  	%r339, %r339, %r315;
$L__BB0_36:
	and.b32  	%r317, %r209, 32768;
	setp.eq.s32 	%p19, %r317, 0;
	@%p19 bra 	$L__BB0_38;
	ld.global.u32 	%r318, [%rd6+300];
	xor.b32  	%r343, %r343, %r318;
	ld.global.u32 	%r319, [%rd6+304];
	xor.b32  	%r342, %r342, %r319;
	ld.global.u32 	%r320, [%rd6+308];
	xor.b32  	%r341, %r341, %r320;
	ld.global.u32 	%r321, [%rd6+312];
	xor.b32  	%r340, %r340, %r321;
	ld.global.u32 	%r322, [%rd6+316];
	xor.b32  	%r339, %r339, %r322;
$L__BB0_38:
	add.s32 	%r338, %r338, 16;
	setp.ne.s32 	%p20, %r338, 32;
	@%p20 bra 	$L__BB0_6;
	mad.lo.s32 	%r323, %r332, -31, %r11;
	add.s32 	%r332, %r323, 1;
	setp.ne.s32 	%p21, %r332, 5;
	@%p21 bra 	$L__BB0_5;
	st.global.u32 	[%rd2+4], %r343;
	st.global.u32 	[%rd2+8], %r342;
	st.global.u32 	[%rd2+12], %r341;
	st.global.u32 	[%rd2+16], %r340;
	st.global.u32 	[%rd2+20], %r339;
	add.s32 	%r326, %r326, 1;
	setp.lt.u32 	%p22, %r326, %r2;
	@%p22 bra 	$L__BB0_4;
$L__BB0_41:
	shr.u64 	%rd7, %rd18, 2;
	add.s32 	%r325, %r325, 1;
	setp.gt.u64 	%p23, %rd18, 3;
	mov.u64 	%rd18, %rd7;
	@%p23 bra 	$L__BB0_2;
$L__BB0_42:
	mov.b32 	%r324, 0;
	st.global.v2.u32 	[%rd2+24], {%r324, %r324};
	st.global.u32 	[%rd2+32], %r324;
	mov.b64 	%rd17, 0;
	st.global.u64 	[%rd2+40], %rd17;
	ret;

}


// ===== COMPILED SASS (sm_100) =====

	.target	sm_100

	.elftype	@"ET_EXEC"


//--------------------- .note.nv.tkinfo           --------------------------
	.section	.note.nv.tkinfo,"",@"SHT_NOTE"
	.sectionflags	@"SHF_NOTE_NV_TKINFO"
	.tkinfo
        /*0018*/ 	.word	0x00000002
        /*0030*/ 	.string	""
        /*0030*/ 	.string	"ptxas"
        /*0030*/ 	.string	"Cuda compilation tools, release 13.0, V13.0.88"
        /*0030*/ 	.string	"Build cuda_13.0.r13.0/compiler.36424714_0"
        /*0030*/ 	.string	"-arch sm_100 -m 64 "



//--------------------- .note.nv.cuinfo           --------------------------
	.section	.note.nv.cuinfo,"",@"SHT_NOTE"
	.sectionflags	@"SHF_NOTE_NV_CUINFO"
        /*0018*/ 	.short	0x0002
        /*001a*/ 	.short	0x0064
        /*001c*/ 	.short	0x0082
	.zero		2


//--------------------- .nv.info                  --------------------------
	.section	.nv.info,"",@"SHT_CUDA_INFO"
	.align	4


	//----- nvinfo : EIATTR_REGCOUNT
	.align		4
        /*0000*/ 	.byte	0x04, 0x2f
        /*0002*/ 	.short	(.L_10 - .L_9)
	.align		4
.L_9:
        /*0004*/ 	.word	index@(_Z9setup_rngP17curandStateXORWOWmi)
        /*0008*/ 	.word	0x0000001f


	//----- nvinfo : EIATTR_FRAME_SIZE
	.align		4
.L_10:
        /*000c*/ 	.byte	0x04, 0x11
        /*000e*/ 	.short	(.L_12 - .L_11)
	.align		4
.L_11:
        /*0010*/ 	.word	index@(_Z9setup_rngP17curandStateXORWOWmi)
        /*0014*/ 	.word	0x00000000


	//----- nvinfo : EIATTR_MIN_STACK_SIZE
	.align		4
.L_12:
        /*0018*/ 	.byte	0x04, 0x12
        /*001a*/ 	.short	(.L_14 - .L_13)
	.align		4
.L_13:
        /*001c*/ 	.word	index@(_Z9setup_rngP17curandStateXORWOWmi)
        /*0020*/ 	.word	0x00000000
.L_14:


//--------------------- .nv.compat                --------------------------
	.section	.nv.compat,"",@"SHT_CUDA_COMPAT_INFO"
	.align	4
        /*0000*/ 	.byte	0x02, 0x09, 0x00, 0x00, 0x02, 0x02, 0x01, 0x00, 0x02, 0x05, 0x05, 0x00, 0x03, 0x07, 0x01, 0x01
        /*0010*/ 	.byte	0x02, 0x03, 0x00, 0x00, 0x02, 0x06, 0x01, 0x00, 0x04, 0x0b, 0x08, 0x00, 0x09, 0x00, 0x00, 0x00
        /*0020*/ 	.byte	0x00, 0x00, 0x00, 0x00


//--------------------- .nv.info._Z9setup_rngP17curandStateXORWOWmi --------------------------
	.section	.nv.info._Z9setup_rngP17curandStateXORWOWmi,"",@"SHT_CUDA_INFO"
	.sectionflags	@""
	.align	4


	//----- nvinfo : EIATTR_CUDA_API_VERSION
	.align		4
        /*0000*/ 	.byte	0x04, 0x37
        /*0002*/ 	.short	(.L_16 - .L_15)
.L_15:
        /*0004*/ 	.word	0x00000082


	//----- nvinfo : EIATTR_KPARAM_INFO
	.align		4
.L_16:
        /*0008*/ 	.byte	0x04, 0x17
        /*000a*/ 	.short	(.L_18 - .L_17)
.L_17:
        /*000c*/ 	.word	0x00000000
        /*0010*/ 	.short	0x0002
        /*0012*/ 	.short	0x0010
        /*0014*/ 	.byte	0x00, 0xf0, 0x11, 0x00


	//----- nvinfo : EIATTR_KPARAM_INFO
	.align		4
.L_18:
        /*0018*/ 	.byte	0x04, 0x17
        /*001a*/ 	.short	(.L_20 - .L_19)
.L_19:
        /*001c*/ 	.word	0x00000000
        /*0020*/ 	.short	0x0001
        /*0022*/ 	.short	0x0008
        /*0024*/ 	.byte	0x00, 0xf0, 0x21, 0x00


	//----- nvinfo : EIATTR_KPARAM_INFO
	.align		4
.L_20:
        /*0028*/ 	.byte	0x04, 0x17
        /*002a*/ 	.short	(.L_22 - .L_21)
.L_21:
        /*002c*/ 	.word	0x00000000
        /*0030*/ 	.short	0x0000
        /*0032*/ 	.short	0x0000
        /*0034*/ 	.byte	0x00, 0xf5, 0x21, 0x00


	//----- nvinfo : EIATTR_SPARSE_MMA_MASK
	.align		4
.L_22:
        /*0038*/ 	.byte	0x03, 0x50
        /*003a*/ 	.short	0x0000


	//----- nvinfo : EIATTR_MAXREG_COUNT
	.align		4
        /*003c*/ 	.byte	0x03, 0x1b
        /*003e*/ 	.short	0x00ff


	//----- nvinfo : EIATTR_MERCURY_ISA_VERSION
	.align		4
        /*0040*/ 	.byte	0x03, 0x5f
        /*0042*/ 	.short	0x0101


	//----- nvinfo : EIATTR_VRC_CTA_INIT_COUNT
	.align		4
        /*0044*/ 	.byte	0x02, 0x4a
	.zero		1
	.zero		1


	//----- nvinfo : EIATTR_EXIT_INSTR_OFFSETS
	.align		4
        /*0048*/ 	.byte	0x04, 0x1c
        /*004a*/ 	.short	(.L_24 - .L_23)


	//   ....[0]....
.L_23:
        /*004c*/ 	.word	0x00000f30


	//----- nvinfo : EIATTR_CRS_STACK_SIZE
	.align		4
.L_24:
        /*0050*/ 	.byte	0x04, 0x1e
        /*0052*/ 	.short	(.L_26 - .L_25)
.L_25:
        /*0054*/ 	.word	0x00000000


	//----- nvinfo : EIATTR_CBANK_PARAM_SIZE
	.align		4
.L_26:
        /*0058*/ 	.byte	0x03, 0x19
        /*005a*/ 	.short	0x0014


	//----- nvinfo : EIATTR_PARAM_CBANK
	.align		4
        /*005c*/ 	.byte	0x04, 0x0a
        /*005e*/ 	.short	(.L_28 - .L_27)
	.align		4
.L_27:
        /*0060*/ 	.word	index@(.nv.constant0._Z9setup_rngP17curandStateXORWOWmi)
        /*0064*/ 	.short	0x0380
        /*0066*/ 	.short	0x0014


	//----- nvinfo : EIATTR_SW_WAR
	.align		4
.L_28:
        /*0068*/ 	.byte	0x04, 0x36
        /*006a*/ 	.short	(.L_30 - .L_29)
.L_29:
        /*006c*/ 	.word	0x00000008
.L_30:


//--------------------- .nv.callgraph             --------------------------
	.section	.nv.callgraph,"",@"SHT_CUDA_CALLGRAPH"
	.align	4
	.sectionentsize	8
	.align		4
        /*0000*/ 	.word	0x00000000
	.align		4
        /*0004*/ 	.word	0xffffffff
	.align		4
        /*0008*/ 	.word	0x00000000
	.align		4
        /*000c*/ 	.word	0xfffffffe
	.align		4
        /*0010*/ 	.word	0x00000000
	.align		4
        /*0014*/ 	.word	0xfffffffd
	.align		4
        /*0018*/ 	.word	0x00000000
	.align		4
        /*001c*/ 	.word	0xfffffffc


//--------------------- .nv.constant4             --------------------------
	.section	.nv.constant4,"a",@progbits
	.align	8
	.align		8
.nv.constant4:
        /*0000*/ 	.dword	precalc_xorwow_matrix
	.align		8
        /*0008*/ 	.dword	precalc_xorwow_offset_matrix
	.align		8
        /*0010*/ 	.dword	mrg32k3aM1
	.align		8
        /*0018*/ 	.dword	mrg32k3aM2
	.align		8
        /*0020*/ 	.dword	mrg32k3aM1SubSeq
	.align		8
        /*0028*/ 	.dword	mrg32k3aM2SubSeq
	.align		8
        /*0030*/ 	.dword	mrg32k3aM1Seq
	.align		8
        /*0038*/ 	.dword	mrg32k3aM2Seq


//--------------------- .nv.constant3             --------------------------
	.section	.nv.constant3,"a",@progbits
	.align	8
.nv.constant3:
	.type		__cr_lgamma_table,@object
	.size		__cr_lgamma_table,(.L_8 - __cr_lgamma_table)
__cr_lgamma_table:
        /*0000*/ 	.byte	0x00, 0x00, 0x00, 0x00, 0x00, 0x00, 0x00, 0x00, 0x00, 0x00, 0x00, 0x00, 0x00, 0x00, 0x00, 0x00
        /*0010*/ 	.byte	0xef, 0x39, 0xfa, 0xfe, 0x42, 0x2e, 0xe6, 0x3f, 0x02, 0x20, 0x2a, 0xfa, 0x0b, 0xab, 0xfc, 0x3f
        /*0020*/ 	.byte	0xf9, 0x2c, 0x92, 0x7c, 0xa7, 0x6c, 0x09, 0x40, 0xc9, 0x79, 0x44, 0x3c, 0x64, 0x26, 0x13, 0x40
        /*0030*/ 	.byte	0xca, 0x01, 0xcf, 0x3a, 0x27, 0x51, 0x1a, 0x40, 0x30, 0xcc, 0x2d, 0xf3, 0xe1, 0x0c, 0x21, 0x40
        /*0040*/ 	.byte	0x0d, 0xb7, 0xfc, 0x82, 0x8e, 0x35, 0x25, 0x40
.L_8:


//--------------------- .text._Z9setup_rngP17curandStateXORWOWmi --------------------------
	.section	.text._Z9setup_rngP17curandStateXORWOWmi,"ax",@progbits
	.align	128
        .global         _Z9setup_rngP17curandStateXORWOWmi
        .type           _Z9setup_rngP17curandStateXORWOWmi,@function
        .size           _Z9setup_rngP17curandStateXORWOWmi,(.L_x_9 - _Z9setup_rngP17curandStateXORWOWmi)
        .other          _Z9setup_rngP17curandStateXORWOWmi,@"STO_CUDA_ENTRY STV_DEFAULT"
_Z9setup_rngP17curandStateXORWOWmi:
.text._Z9setup_rngP17curandStateXORWOWmi:
[----:B------:R-:W-:Y:S01]  /*0000*/  LDC R1, c[0x0][0x37c] ;  /* 0x0000df00ff017b82 */ /* 0x000fe20000000800 */
[----:B------:R-:W0:Y:S07]  /*0010*/  S2R R0, SR_TID.X ;  /* 0x0000000000007919 */ /* 0x000e2e0000002100 */
[----:B------:R-:W1:Y:S01]  /*0020*/  LDC.64 R10, c[0x0][0x388] ;  /* 0x0000e200ff0a7b82 */ /* 0x000e620000000a00 */
[----:B------:R-:W2:Y:S01]  /*0030*/  LDCU UR8, c[0x0][0x390] ;  /* 0x00007200ff0877ac */ /* 0x000ea20008000800 */
[----:B------:R-:W-:Y:S01]  /*0040*/  BSSY.RECONVERGENT B0, `(.L_x_0) ;  /* 0x00000eb000007945 */ /* 0x000fe20003800200 */
[----:B------:R-:W3:Y:S01]  /*0050*/  S2R R5, SR_TID.Y ;  /* 0x0000000000057919 */ /* 0x000ee20000002200 */
[----:B------:R-:W4:Y:S04]  /*0060*/  LDCU.64 UR4, c[0x0][0x358] ;  /* 0x00006b00ff0477ac */ /* 0x000f280008000a00 */
[----:B------:R-:W0:Y:S08]  /*0070*/  S2UR UR6, SR_CTAID.X ;  /* 0x00000000000679c3 */ /* 0x000e300000002500 */
[----:B------:R-:W0:Y:S08]  /*0080*/  LDC R3, c[0x0][0x360] ;  /* 0x0000d800ff037b82 */ /* 0x000e300000000800 */
[----:B------:R-:W3:Y:S01]  /*0090*/  S2UR UR7, SR_CTAID.Y ;  /* 0x00000000000779c3 */ /* 0x000ee20000002600 */
[----:B-1----:R-:W-:-:S02]  /*00a0*/  LOP3.LUT R2, R10, 0xaad26b49, RZ, 0x3c, !PT ;  /* 0xaad26b490a027812 */ /* 0x002fc400078e3cff */
[----:B------:R-:W-:-:S03]  /*00b0*/  LOP3.LUT R4, R11, 0xf7dcefdd, RZ, 0x3c, !PT ;  /* 0xf7dcefdd0b047812 */ /* 0x000fc600078e3cff */
[----:B------:R-:W-:Y:S02]  /*00c0*/  IMAD R2, R2, 0x4182bed5, RZ ;  /* 0x4182bed502027824 */ /* 0x000fe400078e02ff */
[----:B------:R-:W3:Y:S02]  /*00d0*/  LDC R8, c[0x0][0x364] ;  /* 0x0000d900ff087b82 */ /* 0x000ee40000000800 */
[C---:B------:R-:W-:Y:S01]  /*00e0*/  VIADD R9, R2.reuse, 0x75bcd15 ;  /* 0x075bcd1502097836 */ /* 0x040fe20000000000 */
[----:B------:R-:W-:-:S05]  /*00f0*/  LOP3.LUT R10, R2, 0x159a55e5, RZ, 0x3c, !PT ;  /* 0x159a55e5020a7812 */ /* 0x000fca00078e3cff */
[----:B------:R-:W1:Y:S01]  /*0100*/  LDC.64 R6, c[0x0][0x380] ;  /* 0x0000e000ff067b82 */ /* 0x000e620000000a00 */
[----:B0-----:R-:W-:Y:S02]  /*0110*/  IMAD R0, R3, UR6, R0 ;  /* 0x0000000603007c24 */ /* 0x001fe4000f8e0200 */
[----:B---3--:R-:W-:Y:S02]  /*0120*/  IMAD R3, R8, UR7, R5 ;  /* 0x0000000708037c24 */ /* 0x008fe4000f8e0205 */
[----:B------:R-:W-:Y:S02]  /*0130*/  IMAD R5, R4, -0x658354e5, RZ ;  /* 0x9a7cab1b04057824 */ /* 0x000fe400078e02ff */
[----:B--2---:R-:W-:Y:S02]  /*0140*/  IMAD R13, R3, UR8, R0 ;  /* 0x00000008030d7c24 */ /* 0x004fe4000f8e0200 */
[C---:B------:R-:W-:Y:S01]  /*0150*/  VIADD R3, R2.reuse, 0x583f19 ;  /* 0x00583f1902037836 */ /* 0x040fe20000000000 */
[----:B------:R-:W-:Y:S01]  /*0160*/  IADD3 R8, PT, PT, R2, 0x64f0c9, R5 ;  /* 0x0064f0c902087810 */ /* 0x000fe20007ffe005 */
[----:B-1----:R-:W-:Y:S01]  /*0170*/  IMAD.WIDE R6, R13, 0x30, R6 ;  /* 0x000000300d067825 */ /* 0x002fe200078e0206 */
[----:B------:R-:W-:-:S02]  /*0180*/  LOP3.LUT R2, R5, 0x5491333, RZ, 0x3c, !PT ;  /* 0x0549133305027812 */ /* 0x000fc400078e3cff */
[----:B------:R-:W-:Y:S01]  /*0190*/  ISETP.NE.AND P0, PT, R13, RZ, PT ;  /* 0x000000ff0d00720c */ /* 0x000fe20003f05270 */
[----:B------:R-:W-:Y:S01]  /*01a0*/  VIADD R11, R5, 0x1f123bb5 ;  /* 0x1f123bb5050b7836 */ /* 0x000fe20000000000 */
[----:B----4-:R0:W-:Y:S04]  /*01b0*/  STG.E.64 desc[UR4][R6.64], R8 ;  /* 0x0000000806007986 */ /* 0x0101e8000c101b04 */
[----:B------:R0:W-:Y:S04]  /*01c0*/  STG.E.64 desc[UR4][R6.64+0x8], R10 ;  /* 0x0000080a06007986 */ /* 0x0001e8000c101b04 */
[----:B------:R0:W-:Y:S03]  /*01d0*/  STG.E.64 desc[UR4][R6.64+0x10], R2 ;  /* 0x0000100206007986 */ /* 0x0001e6000c101b04 */
[----:B------:R-:W-:Y:S05]  /*01e0*/  @!P0 BRA `(.L_x_1) ;  /* 0x0000000c00408947 */ /* 0x000fea0003800000 */
[----:B------:R-:W-:Y:S01]  /*01f0*/  SHF.R.S32.HI R0, RZ, 0x1f, R13 ;  /* 0x0000001fff007819 */ /* 0x000fe2000001140d */
[----:B------:R-:W-:-:S07]  /*0200*/  IMAD.MOV.U32 R12, RZ, RZ, RZ ;  /* 0x000000ffff0c7224 */ /* 0x000fce00078e00ff */
.L_x_7:
[----:B0-----:R-:W-:Y:S01]  /*0210*/  LOP3.LUT R2, R13, 0x3, RZ, 0xc0, !PT ;  /* 0x000000030d027812 */ /* 0x001fe200078ec0ff */
[----:B------:R-:W-:Y:S03]  /*0220*/  BSSY.RECONVERGENT B1, `(.L_x_2) ;  /* 0x00000c6000017945 */ /* 0x000fe60003800200 */
[----:B------:R-:W-:-:S04]  /*0230*/  ISETP.NE.U32.AND P0, PT, R2, RZ, PT ;  /* 0x000000ff0200720c */ /* 0x000fc80003f05070 */
[----:B------:R-:W-:-:S13]  /*0240*/  ISETP.NE.AND.EX P0, PT, RZ, RZ, PT, P0 ;  /* 0x000000ffff00720c */ /* 0x000fda0003f05300 */
[----:B------:R-:W-:Y:S05]  /*0250*/  @!P0 BRA `(.L_x_3) ;  /* 0x0000000c00088947 */ /* 0x000fea0003800000 */
[----:B------:R-:W0:Y:S01]  /*0260*/  LDC.64 R8, c[0x4][RZ] ;  /* 0x01000000ff087b82 */ /* 0x000e220000000a00 */
[----:B------:R-:W-:Y:S02]  /*0270*/  IMAD.MOV.U32 R14, RZ, RZ, RZ ;  /* 0x000000ffff0e7224 */ /* 0x000fe400078e00ff */
[----:B0-----:R-:W-:-:S07]  /*0280*/  IMAD.WIDE.U32 R8, R12, 0xc80, R8 ;  /* 0x00000c800c087825 */ /* 0x001fce00078e0008 */
.L_x_6:
[----:B0-----:R-:W-:Y:S01]  /*0290*/  IMAD.MOV.U32 R15, RZ, RZ, RZ ;  /* 0x000000ffff0f7224 */ /* 0x001fe200078e00ff */
[----:B------:R-:W-:Y:S01]  /*02a0*/  CS2R R2, SRZ ;  /* 0x0000000000027805 */ /* 0x000fe2000001ff00 */
[----:B------:R-:W-:Y:S01]  /*02b0*/  IMAD.MOV.U32 R17, RZ, RZ, RZ ;  /* 0x000000ffff117224 */ /* 0x000fe200078e00ff */
[----:B------:R-:W-:-:S07]  /*02c0*/  CS2R R4, SRZ ;  /* 0x0000000000047805 */ /* 0x000fce000001ff00 */
.L_x_5:
[----:B------:R-:W-:-:S05]  /*02d0*/  IMAD.WIDE.U32 R10, R17, 0x4, R6 ;  /* 0x00000004110a7825 */ /* 0x000fca00078e0006 */
[----:B------:R0:W5:Y:S01]  /*02e0*/  LDG.E R16, desc[UR4][R10.64+0x4] ;  /* 0x000004040a107981 */ /* 0x000162000c1e1900 */
[----:B------:R-:W-:-:S07]  /*02f0*/  IMAD.MOV.U32 R19, RZ, RZ, RZ ;  /* 0x000000ffff137224 */ /* 0x000fce00078e00ff */
.L_x_4:
[----:B-----5:R-:W-:Y:S01]  /*0300*/  SHF.R.U32.HI R24, RZ, R19, R16 ;  /* 0x00000013ff187219 */ /* 0x020fe20000011610 */
[----:B0-----:R-:W-:-:S03]  /*0310*/  IMAD.SHL.U32 R10, R17, 0x20, RZ ;  /* 0x00000020110a7824 */ /* 0x001fc600078e00ff */
[----:B------:R-:W-:Y:S01]  /*0320*/  LOP3.LUT R11, R24, 0x1, RZ, 0xc0, !PT ;  /* 0x00000001180b7812 */ /* 0x000fe200078ec0ff */
[----:B------:R-:W-:-:S03]  /*0330*/  IMAD.IADD R10, R10, 0x1, R19 ;  /* 0x000000010a0a7824 */ /* 0x000fc600078e0213 */
[----:B------:R-:W-:Y:S01]  /*0340*/  ISETP.NE.U32.AND P0, PT, R11, 0x1, PT ;  /* 0x000000010b00780c */ /* 0x000fe20003f05070 */
[----:B------:R-:W-:-:S03]  /*0350*/  IMAD R11, R10, 0x5, RZ ;  /* 0x000000050a0b7824 */ /* 0x000fc600078e02ff */
[----:B------:R-:W-:Y:S01]  /*0360*/  R2P PR, R24, 0x7e ;  /* 0x0000007e18007804 */ /* 0x000fe20000000000 */
[----:B------:R-:W-:-:S08]  /*0370*/  IMAD.WIDE.U32 R10, R11, 0x4, R8 ;  /* 0x000000040b0a7825 */ /* 0x000fd000078e0008 */
[----:B------:R-:W2:Y:S04]  /*0380*/  @!P0 LDG.E R18, desc[UR4][R10.64] ;  /* 0x000000040a128981 */ /* 0x000ea8000c1e1900 */
[----:B------:R-:W3:Y:S04]  /*0390*/  @!P0 LDG.E R20, desc[UR4][R10.64+0x10] ;  /* 0x000010040a148981 */ /* 0x000ee8000c1e1900 */
[----:B------:R-:W4:Y:S04]  /*03a0*/  @P1 LDG.E R22, desc[UR4][R10.64+0x14] ;  /* 0x000014040a161981 */ /* 0x000f28000c1e1900 */
[----:B------:R-:W4:Y:S04]  /*03b0*/  @P2 LDG.E R26, desc[UR4][R10.64+0x28] ;  /* 0x000028040a1a2981 */ /* 0x000f28000c1e1900 */
[----:B------:R-:W4:Y:S04]  /*03c0*/  @!P0 LDG.E R21, desc[UR4][R10.64+0x4] ;  /* 0x000004040a158981 */ /* 0x000f28000c1e1900 */
[----:B------:R-:W4:Y:S04]  /*03d0*/  @!P0 LDG.E R23, desc[UR4][R10.64+0xc] ;  /* 0x00000c040a178981 */ /* 0x000f28000c1e1900 */
[----:B------:R-:W4:Y:S04]  /*03e0*/  @P1 LDG.E R25, desc[UR4][R10.64+0x18] ;  /* 0x000018040a191981 */ /* 0x000f28000c1e1900 */
[----:B------:R-:W4:Y:S04]  /*03f0*/  @P3 LDG.E R28, desc[UR4][R10.64+0x3c] ;  /* 0x00003c040a1c3981 */ /* 0x000f28000c1e1900 */
[----:B------:R-:W4:Y:S01]  /*0400*/  @P6 LDG.E R27, desc[UR4][R10.64+0x7c] ;  /* 0x00007c040a1b6981 */ /* 0x000f22000c1e1900 */
[----:B--2---:R-:W-:-:S03]  /*0410*/  @!P0 LOP3.LUT R15, R15, R18, RZ, 0x3c, !PT ;  /* 0x000000120f0f8212 */ /* 0x004fc600078e3cff */
[----:B------:R-:W2:Y:S01]  /*0420*/  @!P0 LDG.E R18, desc[UR4][R10.64+0x8] ;  /* 0x000008040a128981 */ /* 0x000ea2000c1e1900 */
[----:B---3--:R-:W-:-:S03]  /*0430*/  @!P0 LOP3.LUT R3, R3, R20, RZ, 0x3c, !PT ;  /* 0x0000001403038212 */ /* 0x008fc600078e3cff */
[----:B------:R-:W3:Y:S01]  /*0440*/  @P1 LDG.E R20, desc[UR4][R10.64+0x24] ;  /* 0x000024040a141981 */ /* 0x000ee2000c1e1900 */
[----:B----4-:R-:W-:-:S03]  /*0450*/  @P1 LOP3.LUT R15, R15, R22, RZ, 0x3c, !PT ;  /* 0x000000160f0f1212 */ /* 0x010fc600078e3cff */
[----:B------:R-:W4:Y:S01]  /*0460*/  @P2 LDG.E R22, desc[UR4][R10.64+0x38] ;  /* 0x000038040a162981 */ /* 0x000f22000c1e1900 */
[----:B------:R-:W-:-:S03]  /*0470*/  @P2 LOP3.LUT R15, R15, R26, RZ, 0x3c, !PT ;  /* 0x0000001a0f0f2212 */ /* 0x000fc600078e3cff */
[----:B------:R-:W4:Y:S01]  /*0480*/  @P4 LDG.E R26, desc[UR4][R10.64+0x50] ;  /* 0x000050040a1a4981 */ /* 0x000f22000c1e1900 */
[----:B------:R-:W-:-:S03]  /*0490*/  @!P0 LOP3.LUT R4, R4, R21, RZ, 0x3c, !PT ;  /* 0x0000001504048212 */ /* 0x000fc600078e3cff */
[----:B------:R-:W4:Y:S01]  /*04a0*/  @P1 LDG.E R21, desc[UR4][R10.64+0x20] ;  /* 0x000020040a151981 */ /* 0x000f22000c1e1900 */
[----:B------:R-:W-:-:S03]  /*04b0*/  @!P0 LOP3.LUT R2, R2, R23, RZ, 0x3c, !PT ;  /* 0x0000001702028212 */ /* 0x000fc600078e3cff */
[----:B------:R-:W4:Y:S01]  /*04c0*/  @P2 LDG.E R23, desc[UR4][R10.64+0x2c] ;  /* 0x00002c040a172981 */ /* 0x000f22000c1e1900 */
[----:B------:R-:W-:-:S03]  /*04d0*/  @P1 LOP3.LUT R4, R4, R25, RZ, 0x3c, !PT ;  /* 0x0000001904041212 */ /* 0x000fc600078e3cff */
[----:B------:R-:W4:Y:S01]  /*04e0*/  @P2 LDG.E R25, desc[UR4][R10.64+0x34] ;  /* 0x000034040a192981 */ /* 0x000f22000c1e1900 */
[----:B--2---:R-:W-:-:S03]  /*04f0*/  @!P0 LOP3.LUT R5, R5, R18, RZ, 0x3c, !PT ;  /* 0x0000001205058212 */ /* 0x004fc600078e3cff */
[----:B------:R-:W2:Y:S01]  /*0500*/  @P1 LDG.E R18, desc[UR4][R10.64+0x1c] ;  /* 0x00001c040a121981 */ /* 0x000ea2000c1e1900 */
[----:B---3--:R-:W-:-:S03]  /*0510*/  @P1 LOP3.LUT R3, R3, R20, RZ, 0x3c, !PT ;  /* 0x0000001403031212 */ /* 0x008fc600078e3cff */
[----:B------:R-:W3:Y:S01]  /*0520*/  @P2 LDG.E R20, desc[UR4][R10.64+0x30] ;  /* 0x000030040a142981 */ /* 0x000ee2000c1e1900 */
[----:B----4-:R-:W-:-:S03]  /*0530*/  @P2 LOP3.LUT R3, R3, R22, RZ, 0x3c, !PT ;  /* 0x0000001603032212 */ /* 0x010fc600078e3cff */
[----:B------:R-:W4:Y:S01]  /*0540*/  @P3 LDG.E R22, desc[UR4][R10.64+0x4c] ;  /* 0x00004c040a163981 */ /* 0x000f22000c1e1900 */
[----:B------:R-:W-:-:S04]  /*0550*/  @P3 LOP3.LUT R15, R15, R28, RZ, 0x3c, !PT ;  /* 0x0000001c0f0f3212 */ /* 0x000fc800078e3cff */
[----:B------:R-:W-:Y:S02]  /*0560*/  @P4 LOP3.LUT R15, R15, R26, RZ, 0x3c, !PT ;  /* 0x0000001a0f0f4212 */ /* 0x000fe400078e3cff */
[----:B------:R-:W-:Y:S01]  /*0570*/  @P1 LOP3.LUT R2, R2, R21, RZ, 0x3c, !PT ;  /* 0x0000001502021212 */ /* 0x000fe200078e3cff */
[----:B------:R-:W4:Y:S04]  /*0580*/  @P5 LDG.E R26, desc[UR4][R10.64+0x64] ;  /* 0x000064040a1a5981 */ /* 0x000f28000c1e1900 */
[----:B------:R-:W4:Y:S01]  /*0590*/  @P3 LDG.E R21, desc[UR4][R10.64+0x40] ;  /* 0x000040040a153981 */ /* 0x000f22000c1e1900 */
[----:B------:R-:W-:Y:S02]  /*05a0*/  @P2 LOP3.LUT R4, R4, R23, RZ, 0x3c, !PT ;  /* 0x0000001704042212 */ /* 0x000fe400078e3cff */
[----:B------:R-:W-:Y:S01]  /*05b0*/  @P2 LOP3.LUT R2, R2, R25, RZ, 0x3c, !PT ;  /* 0x0000001902022212 */ /* 0x000fe200078e3cff */
[----:B------:R-:W4:Y:S04]  /*05c0*/  @P3 LDG.E R23, desc[UR4][R10.64+0x48] ;  /* 0x000048040a173981 */ /* 0x000f28000c1e1900 */
[----:B------:R-:W4:Y:S01]  /*05d0*/  @P4 LDG.E R25, desc[UR4][R10.64+0x54] ;  /* 0x000054040a194981 */ /* 0x000f22000c1e1900 */
[----:B--2---:R-:W-:-:S03]  /*05e0*/  @P1 LOP3.LUT R5, R5, R18, RZ, 0x3c, !PT ;  /* 0x0000001205051212 */ /* 0x004fc600078e3cff */
[----:B------:R-:W2:Y:S01]  /*05f0*/  @P3 LDG.E R18, desc[UR4][R10.64+0x44] ;  /* 0x000044040a123981 */ /* 0x000ea2000c1e1900 */
[----:B---3--:R-:W-:-:S03]  /*0600*/  @P2 LOP3.LUT R5, R5, R20, RZ, 0x3c, !PT ;  /* 0x0000001405052212 */ /* 0x008fc600078e3cff */
[----:B------:R-:W3:Y:S01]  /*0610*/  @P4 LDG.E R20, desc[UR4][R10.64+0x58] ;  /* 0x000058040a144981 */ /* 0x000ee2000c1e1900 */
[----:B----4-:R-:W-:-:S03]  /*0620*/  @P3 LOP3.LUT R3, R3, R22, RZ, 0x3c, !PT ;  /* 0x0000001603033212 */ /* 0x010fc600078e3cff */
[----:B------:R-:W4:Y:S01]  /*0630*/  @P4 LDG.E R22, desc[UR4][R10.64+0x60] ;  /* 0x000060040a164981 */ /* 0x000f22000c1e1900 */
[----:B------:R-:W-:Y:S02]  /*0640*/  LOP3.LUT P0, RZ, R24, 0x80, RZ, 0xc0, !PT ;  /* 0x0000008018ff7812 */ /* 0x000fe4000780c0ff */
[----:B------:R-:W-:Y:S02]  /*0650*/  @P5 LOP3.LUT R15, R15, R26, RZ, 0x3c, !PT ;  /* 0x0000001a0f0f5212 */ /* 0x000fe400078e3cff */
[----:B------:R-:W4:Y:S01]  /*0660*/  @P6 LDG.E R26, desc[UR4][R10.64+0x78] ;  /* 0x000078040a1a6981 */ /* 0x000f22000c1e1900 */
[----:B------:R-:W-:-:S03]  /*0670*/  @P3 LOP3.LUT R4, R4, R21, RZ, 0x3c, !PT ;  /* 0x0000001504043212 */ /* 0x000fc600078e3cff */
[----:B------:R-:W4:Y:S01]  /*0680*/  @P4 LDG.E R21, desc[UR4][R10.64+0x5c] ;  /* 0x00005c040a154981 */ /* 0x000f22000c1e1900 */
[----:B------:R-:W-:-:S03]  /*0690*/  @P3 LOP3.LUT R2, R2, R23, RZ, 0x3c, !PT ;  /* 0x0000001702023212 */ /* 0x000fc600078e3cff */
[----:B------:R-:W4:Y:S01]  /*06a0*/  @P5 LDG.E R23, desc[UR4][R10.64+0x68] ;  /* 0x000068040a175981 */ /* 0x000f22000c1e1900 */
[----:B------:R-:W-:-:S03]  /*06b0*/  @P4 LOP3.LUT R4, R4, R25, RZ, 0x3c, !PT ;  /* 0x0000001904044212 */ /* 0x000fc600078e3cff */
[----:B------:R-:W4:Y:S01]  /*06c0*/  @P5 LDG.E R25, desc[UR4][R10.64+0x70] ;  /* 0x000070040a195981 */ /* 0x000f22000c1e1900 */
[----:B--2---:R-:W-:-:S03]  /*06d0*/  @P3 LOP3.LUT R5, R5, R18, RZ, 0x3c, !PT ;  /* 0x0000001205053212 */ /* 0x004fc600078e3cff */
[----:B------:R-:W2:Y:S01]  /*06e0*/  @P5 LDG.E R18, desc[UR4][R10.64+0x6c] ;  /* 0x00006c040a125981 */ /* 0x000ea2000c1e1900 */
[----:B---3--:R-:W-:-:S03]  /*06f0*/  @P4 LOP3.LUT R5, R5, R20, RZ, 0x3c, !PT ;  /* 0x0000001405054212 */ /* 0x008fc600078e3cff */
[----:B------:R-:W3:Y:S01]  /*0700*/  @P5 LDG.E R20, desc[UR4][R10.64+0x74] ;  /* 0x000074040a145981 */ /* 0x000ee2000c1e1900 */
[----:B----4-:R-:W-:-:S03]  /*0710*/  @P4 LOP3.LUT R3, R3, R22, RZ, 0x3c, !PT ;  /* 0x0000001603034212 */ /* 0x010fc600078e3cff */
[----:B------:R-:W4:Y:S01]  /*0720*/  @P0 LDG.E R22, desc[UR4][R10.64+0x8c] ;  /* 0x00008c040a160981 */ /* 0x000f22000c1e1900 */
[----:B------:R-:W-:-:S03]  /*0730*/  @P6 LOP3.LUT R15, R15, R26, RZ, 0x3c, !PT ;  /* 0x0000001a0f0f6212 */ /* 0x000fc600078e3cff */
        /* <DEDUP_REMOVED lines=13> */
[----:B------:R-:W-:Y:S02]  /*0810*/  @P6 LOP3.LUT R4, R4, R27, RZ, 0x3c, !PT ;  /* 0x0000001b04046212 */ /* 0x000fe400078e3cff */
[----:B------:R-:W-:Y:S02]  /*0820*/  @P6 LOP3.LUT R2, R2, R21, RZ, 0x3c, !PT ;  /* 0x0000001502026212 */ /* 0x000fe400078e3cff */
[----:B------:R-:W-:Y:S02]  /*0830*/  @P0 LOP3.LUT R4, R4, R23, RZ, 0x3c, !PT ;  /* 0x0000001704040212 */ /* 0x000fe400078e3cff */
[----:B------:R-:W-:Y:S02]  /*0840*/  @P0 LOP3.LUT R2, R2, R25, RZ, 0x3c, !PT ;  /* 0x0000001902020212 */ /* 0x000fe400078e3cff */
[----:B--2---:R-:W-:Y:S02]  /*0850*/  @P6 LOP3.LUT R5, R5, R18, RZ, 0x3c, !PT ;  /* 0x0000001205056212 */ /* 0x004fe400078e3cff */
[----:B---3--:R-:W-:-:S02]  /*0860*/  @P6 LOP3.LUT R3, R3, R20, RZ, 0x3c, !PT ;  /* 0x0000001403036212 */ /* 0x008fc400078e3cff */
[----:B----4-:R-:W-:Y:S02]  /*0870*/  @P0 LOP3.LUT R5, R5, R22, RZ, 0x3c, !PT ;  /* 0x0000001605050212 */ /* 0x010fe400078e3cff */
[----:B------:R-:W-:Y:S02]  /*0880*/  @P0 LOP3.LUT R3, R3, R26, RZ, 0x3c, !PT ;  /* 0x0000001a03030212 */ /* 0x000fe400078e3cff */
[----:B------:R-:W-:-:S13]  /*0890*/  R2P PR, R24.B1, 0x7f ;  /* 0x0000007f18007804 */ /* 0x000fda0000001000 */
[----:B------:R-:W2:Y:S04]  /*08a0*/  @P0 LDG.E R18, desc[UR4][R10.64+0xa0] ;  /* 0x0000a0040a120981 */ /* 0x000ea8000c1e1900 */
[----:B------:R-:W3:Y:S04]  /*08b0*/  @P1 LDG.E R22, desc[UR4][R10.64+0xb4] ;  /* 0x0000b4040a161981 */ /* 0x000ee8000c1e1900 */
[----:B------:R-:W4:Y:S04]  /*08c0*/  @P2 LDG.E R26, desc[UR4][R10.64+0xc8] ;  /* 0x0000c8040a1a2981 */ /* 0x000f28000c1e1900 */
[----:B------:R-:W4:Y:S04]  /*08d0*/  @P3 LDG.E R28, desc[UR4][R10.64+0xdc] ;  /* 0x0000dc040a1c3981 */ /* 0x000f28000c1e1900 */
[----:B------:R-:W4:Y:S04]  /*08e0*/  @P0 LDG.E R23, desc[UR4][R10.64+0xa4] ;  /* 0x0000a4040a170981 */ /* 0x000f28000c1e1900 */
[----:B------:R-:W4:Y:S04]  /*08f0*/  @P0 LDG.E R20, desc[UR4][R10.64+0xa8] ;  /* 0x0000a8040a140981 */ /* 0x000f28000c1e1900 */
[----:B------:R-:W4:Y:S04]  /*0900*/  @P4 LDG.E R25, desc[UR4][R10.64+0xf0] ;  /* 0x0000f0040a194981 */ /* 0x000f28000c1e1900 */
        /* <DEDUP_REMOVED lines=21> */
[----:B------:R-:W-:Y:S02]  /*0a60*/  LOP3.LUT P0, RZ, R24, 0x8000, RZ, 0xc0, !PT ;  /* 0x0000800018ff7812 */ /* 0x000fe4000780c0ff */
[----:B----4-:R-:W-:Y:S01]  /*0a70*/  @P5 LOP3.LUT R15, R15, R26, RZ, 0x3c, !PT ;  /* 0x0000001a0f0f5212 */ /* 0x010fe200078e3cff */
[----:B------:R-:W4:Y:S04]  /*0a80*/  @P3 LDG.E R24, desc[UR4][R10.64+0xe4] ;  /* 0x0000e4040a183981 */ /* 0x000f28000c1e1900 */
[----:B------:R-:W2:Y:S01]  /*0a90*/  @P6 LDG.E R26, desc[UR4][R10.64+0x118] ;  /* 0x000118040a1a6981 */ /* 0x000ea2000c1e1900 */
        /* <DEDUP_REMOVED lines=8> */
[----:B---3--:R-:W-:-:S03]  /*0b20*/  @P2 LOP3.LUT R3, R3, R22, RZ, 0x3c, !PT ;  /* 0x0000001603032212 */ /* 0x008fc600078e3cff */
[----:B------:R-:W3:Y:S01]  /*0b30*/  @P4 LDG.E R22, desc[UR4][R10.64+0x100] ;  /* 0x000100040a164981 */ /* 0x000ee2000c1e1900 */
[----:B--2---:R-:W-:-:S03]  /*0b40*/  @P6 LOP3.LUT R15, R15, R26, RZ, 0x3c, !PT ;  /* 0x0000001a0f0f6212 */ /* 0x004fc600078e3cff */
[----:B------:R-:W2:Y:S01]  /*0b50*/  @P0 LDG.E R26, desc[UR4][R10.64+0x12c] ;  /* 0x00012c040a1a0981 */ /* 0x000ea2000c1e1900 */
[----:B----4-:R-:W-:-:S03]  /*0b60*/  @P2 LOP3.LUT R2, R2, R23, RZ, 0x3c, !PT ;  /* 0x0000001702022212 */ /* 0x010fc600078e3cff */
[----:B------:R-:W4:Y:S01]  /*0b70*/  @P4 LDG.E R23, desc[UR4][R10.64+0xfc] ;  /* 0x0000fc040a174981 */ /* 0x000f22000c1e1900 */
[----:B------:R-:W-:-:S03]  /*0b80*/  @P2 LOP3.LUT R5, R5, R20, RZ, 0x3c, !PT ;  /* 0x0000001405052212 */ /* 0x000fc600078e3cff */
[----:B------:R-:W4:Y:S01]  /*0b90*/  @P4 LDG.E R20, desc[UR4][R10.64+0xf8] ;  /* 0x0000f8040a144981 */ /* 0x000f22000c1e1900 */
[----:B------:R-:W-:Y:S02]  /*0ba0*/  @P3 LOP3.LUT R2, R2, R27, RZ, 0x3c, !PT ;  /* 0x0000001b02023212 */ /* 0x000fe400078e3cff */
[----:B------:R-:W-:Y:S01]  /*0bb0*/  @P3 LOP3.LUT R4, R4, R25, RZ, 0x3c, !PT ;  /* 0x0000001904043212 */ /* 0x000fe200078e3cff */
[----:B------:R-:W4:Y:S01]  /*0bc0*/  @P5 LDG.E R27, desc[UR4][R10.64+0x110] ;  /* 0x000110040a1b5981 */ /* 0x000f22000c1e1900 */
[----:B------:R-:W-:-:S03]  /*0bd0*/  @P3 LOP3.LUT R5, R5, R24, RZ, 0x3c, !PT ;  /* 0x0000001805053212 */ /* 0x000fc600078e3cff */
[----:B------:R-:W4:Y:S04]  /*0be0*/  @P5 LDG.E R25, desc[UR4][R10.64+0x108] ;  /* 0x000108040a195981 */ /* 0x000f28000c1e1900 */
        /* <DEDUP_REMOVED lines=19> */
[----:B------:R-:W-:-:S05]  /*0d20*/  VIADD R19, R19, 0x10 ;  /* 0x0000001013137836 */ /* 0x000fca0000000000 */
[----:B------:R-:W-:Y:S02]  /*0d30*/  ISETP.NE.AND P1, PT, R19, 0x20, PT ;  /* 0x000000201300780c */ /* 0x000fe40003f25270 */
[----:B------:R-:W-:Y:S02]  /*0d40*/  @P5 LOP3.LUT R3, R3, R18, RZ, 0x3c, !PT ;  /* 0x0000001203035212 */ /* 0x000fe400078e3cff */
[----:B------:R-:W-:Y:S02]  /*0d50*/  @P6 LOP3.LUT R4, R4, R21, RZ, 0x3c, !PT ;  /* 0x0000001504046212 */ /* 0x000fe400078e3cff */
[----:B---3--:R-:W-:-:S04]  /*0d60*/  @P6 LOP3.LUT R3, R3, R22, RZ, 0x3c, !PT ;  /* 0x0000001603036212 */ /* 0x008fc800078e3cff */
[----:B--2---:R-:W-:Y:S02]  /*0d70*/  @P0 LOP3.LUT R3, R3, R26, RZ, 0x3c, !PT ;  /* 0x0000001a03030212 */ /* 0x004fe400078e3cff */
[----:B----4-:R-:W-:Y:S02]  /*0d80*/  @P6 LOP3.LUT R2, R2, R23, RZ, 0x3c, !PT ;  /* 0x0000001702026212 */ /* 0x010fe400078e3cff */
[----:B------:R-:W-:Y:S02]  /*0d90*/  @P6 LOP3.LUT R5, R5, R20, RZ, 0x3c, !PT ;  /* 0x0000001405056212 */ /* 0x000fe400078e3cff */
[----:B------:R-:W-:Y:S02]  /*0da0*/  @P0 LOP3.LUT R2, R2, R27, RZ, 0x3c, !PT ;  /* 0x0000001b02020212 */ /* 0x000fe400078e3cff */
[----:B------:R-:W-:Y:S02]  /*0db0*/  @P0 LOP3.LUT R4, R4, R25, RZ, 0x3c, !PT ;  /* 0x0000001904040212 */ /* 0x000fe400078e3cff */
[----:B------:R-:W-:Y:S01]  /*0dc0*/  @P0 LOP3.LUT R5, R5, R24, RZ, 0x3c, !PT ;  /* 0x0000001805050212 */ /* 0x000fe200078e3cff */
[----:B------:R-:W-:Y:S06]  /*0dd0*/  @P1 BRA `(.L_x_4) ;  /* 0xfffffff400481947 */ /* 0x000fec000383ffff */
[----:B------:R-:W-:-:S05]  /*0de0*/  VIADD R17, R17, 0x1 ;  /* 0x0000000111117836 */ /* 0x000fca0000000000 */
[----:B------:R-:W-:-:S13]  /*0df0*/  ISETP.NE.AND P0, PT, R17, 0x5, PT ;  /* 0x000000051100780c */ /* 0x000fda0003f05270 */
[----:B------:R-:W-:Y:S05]  /*0e00*/  @P0 BRA `(.L_x_5) ;  /* 0xfffffff400300947 */ /* 0x000fea000383ffff */
[----:B------:R0:W-:Y:S01]  /*0e10*/  STG.E.64 desc[UR4][R6.64+0x8], R4 ;  /* 0x0000080406007986 */ /* 0x0001e2000c101b04 */
[----:B------:R-:W-:Y:S01]  /*0e20*/  VIADD R14, R14, 0x1 ;  /* 0x000000010e0e7836 */ /* 0x000fe20000000000 */
[----:B------:R-:W-:Y:S02]  /*0e30*/  LOP3.LUT R11, R13, 0x3, RZ, 0xc0, !PT ;  /* 0x000000030d0b7812 */ /* 0x000fe400078ec0ff */
[----:B------:R0:W-:Y:S02]  /*0e40*/  STG.E.64 desc[UR4][R6.64+0x10], R2 ;  /* 0x0000100206007986 */ /* 0x0001e4000c101b04 */
[----:B------:R-:W-:Y:S02]  /*0e50*/  ISETP.GE.U32.AND P0, PT, R14, R11, PT ;  /* 0x0000000b0e00720c */ /* 0x000fe40003f06070 */
[----:B------:R0:W-:Y:S11]  /*0e60*/  STG.E desc[UR4][R6.64+0x4], R15 ;  /* 0x0000040f06007986 */ /* 0x0001f6000c101904 */
[----:B------:R-:W-:Y:S05]  /*0e70*/  @!P0 BRA `(.L_x_6) ;  /* 0xfffffff400048947 */ /* 0x000fea000383ffff */
.L_x_3:
[----:B------:R-:W-:Y:S05]  /*0e80*/  BSYNC.RECONVERGENT B1 ;  /* 0x0000000000017941 */ /* 0x000fea0003800200 */
.L_x_2:
[C---:B------:R-:W-:Y:S01]  /*0e90*/  ISETP.GT.U32.AND P0, PT, R13.reuse, 0x3, PT ;  /* 0x000000030d00780c */ /* 0x040fe20003f04070 */
[----:B------:R-:W-:Y:S01]  /*0ea0*/  VIADD R12, R12, 0x1 ;  /* 0x000000010c0c7836 */ /* 0x000fe20000000000 */
[--C-:B------:R-:W-:Y:S02]  /*0eb0*/  SHF.R.U64 R13, R13, 0x2, R0.reuse ;  /* 0x000000020d0d7819 */ /* 0x100fe40000001200 */
[----:B------:R-:W-:Y:S02]  /*0ec0*/  ISETP.GT.U32.AND.EX P0, PT, R0, RZ, PT, P0 ;  /* 0x000000ff0000720c */ /* 0x000fe40003f04100 */
[----:B------:R-:W-:-:S11]  /*0ed0*/  SHF.R.U32.HI R0, RZ, 0x2, R0 ;  /* 0x00000002ff007819 */ /* 0x000fd60000011600 */
[----:B------:R-:W-:Y:S05]  /*0ee0*/  @P0 BRA `(.L_x_7) ;  /* 0xfffffff000c80947 */ /* 0x000fea000383ffff */
.L_x_1:
[----:B------:R-:W-:Y:S05]  /*0ef0*/  BSYNC.RECONVERGENT B0 ;  /* 0x0000000000007941 */ /* 0x000fea0003800200 */
.L_x_0:
[----:B------:R-:W-:Y:S04]  /*0f00*/  STG.E.64 desc[UR4][R6.64+0x18], RZ ;  /* 0x000018ff06007986 */ /* 0x000fe8000c101b04 */
[----:B------:R-:W-:Y:S04]  /*0f10*/  STG.E desc[UR4][R6.64+0x20], RZ ;  /* 0x000020ff06007986 */ /* 0x000fe8000c101904 */
[----:B------:R-:W-:Y:S01]  /*0f20*/  STG.E.64 desc[UR4][R6.64+0x28], RZ ;  /* 0x000028ff06007986 */ /* 0x000fe2000c101b04 */
[----:B------:R-:W-:Y:S05]  /*0f30*/  EXIT ;  /* 0x000000000000794d */ /* 0x000fea0003800000 */
.L_x_8:
[----:B------:R-:W-:-:S00]  /*0f40*/  BRA `(.L_x_8) ;  /* 0xfffffffc00fc7947 */ /* 0x000fc0000383ffff */
[----:B------:R-:W-:-:S00]  /*0f50*/  NOP ;  /* 0x0000000000007918 */ /* 0x000fc00000000000 */
        /* <DEDUP_REMOVED lines=10> */
.L_x_9:


//--------------------- .nv.global.init           --------------------------
	.section	.nv.global.init,"aw",@progbits
	.align	4
.nv.global.init:
	.type		mrg32k3aM1SubSeq,@object
	.size		mrg32k3aM1SubSeq,(mrg32k3aM2SubSeq - mrg32k3aM1SubSeq)
mrg32k3aM1SubSeq:
        /*0000*/ 	.byte	0x0b, 0xcc, 0xee, 0x04, 0x73, 0x29, 0x8b, 0x6f, 0xf6, 0x53, 0x03, 0xf6, 0x23, 0xf6, 0xea, 0xda
        /* <DEDUP_REMOVED lines=125> */
	.type		mrg32k3aM2SubSeq,@object
	.size		mrg32k3aM2SubSeq,(mrg32k3aM1 - mrg32k3aM2SubSeq)
mrg32k3aM2SubSeq:
        /* <DEDUP_REMOVED lines=126> */
	.type		mrg32k3aM1,@object
	.size		mrg32k3aM1,(mrg32k3aM1Seq - mrg32k3aM1)
mrg32k3aM1:
        /* <DEDUP_REMOVED lines=144> */
	.type		mrg32k3aM1Seq,@object
	.size		mrg32k3aM1Seq,(mrg32k3aM2 - mrg32k3aM1Seq)
mrg32k3aM1Seq:
        /* <DEDUP_REMOVED lines=144> */
	.type		mrg32k3aM2,@object
	.size		mrg32k3aM2,(mrg32k3aM2Seq - mrg32k3aM2)
mrg32k3aM2:
        /* <DEDUP_REMOVED lines=144> */
	.type		mrg32k3aM2Seq,@object
	.size		mrg32k3aM2Seq,(precalc_xorwow_matrix - mrg32k3aM2Seq)
mrg32k3aM2Seq:
        /* <DEDUP_REMOVED lines=144> */
	.type		precalc_xorwow_matrix,@object
	.size		precalc_xorwow_matrix,(precalc_xorwow_offset_matrix - precalc_xorwow_matrix)
precalc_xorwow_matrix:
        /* <DEDUP_REMOVED lines=6400> */
	.type		precalc_xorwow_offset_matrix,@object
	.size		precalc_xorwow_offset_matrix,(.L_1 - precalc_xorwow_offset_matrix)
precalc_xorwow_offset_matrix:
        /* <DEDUP_REMOVED lines=6400> */
.L_1:


//--------------------- .nv.shared.reserved.0     --------------------------
	.section	.nv.shared.reserved.0,"aw",@nobits
	.weak		__nv_reservedSMEM_offset_0_alias
	.size		__nv_reservedSMEM_offset_0_alias, 0, 64
	.other		__nv_reservedSMEM_offset_0_alias,@"STO_CUDA_RESERVED_SHARED STV_DEFAULT"
__nv_reservedSMEM_offset_0_alias:
	.zero		0
	.zero		64


//--------------------- .nv.constant0._Z9setup_rngP17curandStateXORWOWmi --------------------------
	.section	.nv.constant0._Z9setup_rngP17curandStateXORWOWmi,"a",@progbits
	.sectionflags	@""
	.align	4
.nv.constant0._Z9setup_rngP17curandStateXORWOWmi:
	.zero		916


//--------------------- SYMBOLS --------------------------

	.type		.nv.reservedSmem.offset0,@object
	.size		.nv.reservedSmem.offset0,0x4
